//
// Generated by NVIDIA NVVM Compiler
//
// Compiler Build ID: CL-36424714
// Cuda compilation tools, release 13.0, V13.0.88
// Based on NVVM 20.0.0
//

.version 9.0
.target sm_100
.address_size 64

	// .globl	mymatmul_kernel0
// _ZZ16mymatmul_kernel0E11data_shared has been demoted
// _ZZ16mymatmul_kernel0E13kernel_shared has been demoted

.visible .entry mymatmul_kernel0(
	.param .u64 .ptr .align 1 mymatmul_kernel0_param_0,
	.param .u64 .ptr .align 1 mymatmul_kernel0_param_1,
	.param .u64 .ptr .align 1 mymatmul_kernel0_param_2
)
.maxntid 128
{
	.reg .pred 	%p<3>;
	.reg .b32 	%r<31>;
	.reg .b32 	%f<92>;
	.reg .b64 	%rd<21>;
	// demoted variable
	.shared .align 4 .b8 _ZZ16mymatmul_kernel0E11data_shared[64];
	// demoted variable
	.shared .align 4 .b8 _ZZ16mymatmul_kernel0E13kernel_shared[2048];
	ld.param.u64 	%rd8, [mymatmul_kernel0_param_0];
	ld.param.u64 	%rd9, [mymatmul_kernel0_param_1];
	cvta.to.global.u64 	%rd10, %rd9;
	cvta.to.global.u64 	%rd11, %rd8;
	mov.u32 	%r6, %tid.x;
	mov.u32 	%r7, %ctaid.x;
	shl.b32 	%r8, %r7, 9;
	and.b32  	%r9, %r8, 2147475456;
	shl.b32 	%r10, %r6, 10;
	add.s32 	%r11, %r9, %r10;
	shl.b32 	%r12, %r7, 8;
	and.b32  	%r13, %r12, 3840;
	or.b32  	%r14, %r13, %r6;
	mul.wide.u32 	%rd12, %r14, 4;
	add.s64 	%rd13, %rd12, %rd10;
	add.s64 	%rd20, %rd13, 16896;
	mul.wide.u32 	%rd14, %r11, 4;
	add.s64 	%rd19, %rd11, %rd14;
	mov.b32 	%r30, 0;
	mov.f32 	%f76, 0f00000000;
	shl.b32 	%r15, %r6, 3;
	mov.u32 	%r16, _ZZ16mymatmul_kernel0E11data_shared;
	add.s32 	%r17, %r16, %r15;
	shl.b32 	%r18, %r6, 2;
	mov.u32 	%r19, _ZZ16mymatmul_kernel0E13kernel_shared;
	add.s32 	%r20, %r19, %r18;
	mov.f32 	%f77, %f76;
	mov.f32 	%f78, %f76;
	mov.f32 	%f79, %f76;
	mov.f32 	%f80, %f76;
	mov.f32 	%f81, %f76;
	mov.f32 	%f82, %f76;
	mov.f32 	%f83, %f76;
	mov.f32 	%f84, %f76;
	mov.f32 	%f85, %f76;
	mov.f32 	%f86, %f76;
	mov.f32 	%f87, %f76;
	mov.f32 	%f88, %f76;
	mov.f32 	%f89, %f76;
	mov.f32 	%f90, %f76;
	mov.f32 	%f91, %f76;
$L__BB0_1:
	setp.gt.u32 	%p1, %r6, 7;
	bar.sync 	0;
	@%p1 bra 	$L__BB0_3;
	ld.global.nc.v2.f32 	{%f34, %f35}, [%rd19];
	st.shared.v2.f32 	[%r17], {%f34, %f35};
$L__BB0_3:
	ld.global.nc.f32 	%f36, [%rd20+-16896];
	st.shared.f32 	[%r20], %f36;
	ld.global.nc.f32 	%f37, [%rd20+-16384];
	st.shared.f32 	[%r20+512], %f37;
	ld.global.nc.f32 	%f38, [%rd20+-512];
	st.shared.f32 	[%r20+1024], %f38;
	ld.global.nc.f32 	%f39, [%rd20];
	st.shared.f32 	[%r20+1536], %f39;
	bar.sync 	0;
	ld.shared.f32 	%f40, [_ZZ16mymatmul_kernel0E11data_shared+56];
	ld.shared.f32 	%f41, [_ZZ16mymatmul_kernel0E11data_shared+48];
	ld.shared.f32 	%f42, [_ZZ16mymatmul_kernel0E11data_shared+40];
	ld.shared.f32 	%f43, [_ZZ16mymatmul_kernel0E11data_shared+32];
	ld.shared.f32 	%f44, [_ZZ16mymatmul_kernel0E11data_shared+24];
	ld.shared.f32 	%f45, [_ZZ16mymatmul_kernel0E11data_shared+16];
	ld.shared.f32 	%f46, [_ZZ16mymatmul_kernel0E11data_shared+8];
	ld.shared.f32 	%f47, [_ZZ16mymatmul_kernel0E11data_shared];
	add.s32 	%r21, %r20, %r18;
	ld.shared.f32 	%f48, [%r21];
	fma.rn.f32 	%f49, %f47, %f48, %f91;
	fma.rn.f32 	%f50, %f46, %f48, %f89;
	fma.rn.f32 	%f51, %f45, %f48, %f87;
	fma.rn.f32 	%f52, %f44, %f48, %f85;
	fma.rn.f32 	%f53, %f43, %f48, %f83;
	fma.rn.f32 	%f54, %f42, %f48, %f81;
	fma.rn.f32 	%f55, %f41, %f48, %f79;
	fma.rn.f32 	%f56, %f40, %f48, %f77;
	ld.shared.f32 	%f57, [%r21+4];
	fma.rn.f32 	%f58, %f47, %f57, %f90;
	fma.rn.f32 	%f59, %f46, %f57, %f88;
	fma.rn.f32 	%f60, %f45, %f57, %f86;
	fma.rn.f32 	%f61, %f44, %f57, %f84;
	fma.rn.f32 	%f62, %f43, %f57, %f82;
	fma.rn.f32 	%f63, %f42, %f57, %f80;
	fma.rn.f32 	%f64, %f41, %f57, %f78;
	fma.rn.f32 	%f65, %f40, %f57, %f76;
	ld.shared.f32 	%f66, [_ZZ16mymatmul_kernel0E11data_shared+60];
	ld.shared.f32 	%f67, [_ZZ16mymatmul_kernel0E11data_shared+52];
	ld.shared.f32 	%f68, [_ZZ16mymatmul_kernel0E11data_shared+44];
	ld.shared.f32 	%f69, [_ZZ16mymatmul_kernel0E11data_shared+36];
	ld.shared.f32 	%f70, [_ZZ16mymatmul_kernel0E11data_shared+28];
	ld.shared.f32 	%f71, [_ZZ16mymatmul_kernel0E11data_shared+20];
	ld.shared.f32 	%f72, [_ZZ16mymatmul_kernel0E11data_shared+12];
	ld.shared.f32 	%f73, [_ZZ16mymatmul_kernel0E11data_shared+4];
	ld.shared.f32 	%f74, [%r21+1024];
	fma.rn.f32 	%f91, %f73, %f74, %f49;
	fma.rn.f32 	%f89, %f72, %f74, %f50;
	fma.rn.f32 	%f87, %f71, %f74, %f51;
	fma.rn.f32 	%f85, %f70, %f74, %f52;
	fma.rn.f32 	%f83, %f69, %f74, %f53;
	fma.rn.f32 	%f81, %f68, %f74, %f54;
	fma.rn.f32 	%f79, %f67, %f74, %f55;
	fma.rn.f32 	%f77, %f66, %f74, %f56;
	ld.shared.f32 	%f75, [%r21+1028];
	fma.rn.f32 	%f90, %f73, %f75, %f58;
	fma.rn.f32 	%f88, %f72, %f75, %f59;
	fma.rn.f32 	%f86, %f71, %f75, %f60;
	fma.rn.f32 	%f84, %f70, %f75, %f61;
	fma.rn.f32 	%f82, %f69, %f75, %f62;
	fma.rn.f32 	%f80, %f68, %f75, %f63;
	fma.rn.f32 	%f78, %f67, %f75, %f64;
	fma.rn.f32 	%f76, %f66, %f75, %f65;
	add.s32 	%r30, %r30, 1;
	add.s64 	%rd20, %rd20, 32768;
	add.s64 	%rd19, %rd19, 8;
	setp.ne.s32 	%p2, %r30, 512;
	@%p2 bra 	$L__BB0_1;
	ld.param.u64 	%rd18, [mymatmul_kernel0_param_2];
	mov.u32 	%r22, %ctaid.x;
	shl.b32 	%r23, %r22, 11;
	and.b32  	%r24, %r23, 2147450880;
	shl.b32 	%r25, %r22, 8;
	and.b32  	%r26, %r25, 3840;
	or.b32  	%r27, %r26, %r6;
	add.s32 	%r28, %r27, %r6;
	or.b32  	%r29, %r28, %r24;
	cvta.to.global.u64 	%rd15, %rd18;
	mul.wide.u32 	%rd16, %r29, 4;
	add.s64 	%rd17, %rd15, %rd16;
	st.global.f32 	[%rd17], %f91;
	st.global.f32 	[%rd17+16384], %f89;
	st.global.f32 	[%rd17+32768], %f87;
	st.global.f32 	[%rd17+49152], %f85;
	st.global.f32 	[%rd17+65536], %f83;
	st.global.f32 	[%rd17+81920], %f81;
	st.global.f32 	[%rd17+98304], %f79;
	st.global.f32 	[%rd17+114688], %f77;
	st.global.f32 	[%rd17+4], %f90;
	st.global.f32 	[%rd17+16388], %f88;
	st.global.f32 	[%rd17+32772], %f86;
	st.global.f32 	[%rd17+49156], %f84;
	st.global.f32 	[%rd17+65540], %f82;
	st.global.f32 	[%rd17+81924], %f80;
	st.global.f32 	[%rd17+98308], %f78;
	st.global.f32 	[%rd17+114692], %f76;
	ret;

}


// ===== COMPILED SASS (sm_100) =====

	.target	sm_100

	.elftype	@"ET_EXEC"


//--------------------- .note.nv.tkinfo           --------------------------
	.section	.note.nv.tkinfo,"",@"SHT_NOTE"
	.sectionflags	@"SHF_NOTE_NV_TKINFO"
	.tkinfo
        /*0018*/ 	.word	0x00000002
        /*0030*/ 	.string	""
        /*0030*/ 	.string	"ptxas"
        /*0030*/ 	.string	"Cuda compilation tools, release 13.0, V13.0.88"
        /*0030*/ 	.string	"Build cuda_13.0.r13.0/compiler.36424714_0"
        /*0030*/ 	.string	"-arch sm_100 -m 64 "



//--------------------- .note.nv.cuinfo           --------------------------
	.section	.note.nv.cuinfo,"",@"SHT_NOTE"
	.sectionflags	@"SHF_NOTE_NV_CUINFO"
        /*0018*/ 	.short	0x0002
        /*001a*/ 	.short	0x0064
        /*001c*/ 	.short	0x0082
	.zero		2


//--------------------- .nv.info                  --------------------------
	.section	.nv.info,"",@"SHT_CUDA_INFO"
	.align	4


	//----- nvinfo : EIATTR_REGCOUNT
	.align		4
        /*0000*/ 	.byte	0x04, 0x2f
        /*0002*/ 	.short	(.L_1 - .L_0)
	.align		4
.L_0:
        /*0004*/ 	.word	index@(mymatmul_kernel0)
        /*0008*/ 	.word	0x00000028


	//----- nvinfo : EIATTR_FRAME_SIZE
	.align		4
.L_1:
        /*000c*/ 	.byte	0x04, 0x11
        /*000e*/ 	.short	(.L_3 - .L_2)
	.align		4
.L_2:
        /*0010*/ 	.word	index@(mymatmul_kernel0)
        /*0014*/ 	.word	0x00000000


	//----- nvinfo : EIATTR_MIN_STACK_SIZE
	.align		4
.L_3:
        /*0018*/ 	.byte	0x04, 0x12
        /*001a*/ 	.short	(.L_5 - .L_4)
	.align		4
.L_4:
        /*001c*/ 	.word	index@(mymatmul_kernel0)
        /*0020*/ 	.word	0x00000000
.L_5:


//--------------------- .nv.compat                --------------------------
	.section	.nv.compat,"",@"SHT_CUDA_COMPAT_INFO"
	.align	4
        /*0000*/ 	.byte	0x02, 0x09, 0x00, 0x00, 0x02, 0x02, 0x01, 0x00, 0x02, 0x05, 0x05, 0x00, 0x03, 0x07, 0x01, 0x01
        /*0010*/ 	.byte	0x02, 0x03, 0x00, 0x00, 0x02, 0x06, 0x01, 0x00, 0x04, 0x0b, 0x08, 0x00, 0x09, 0x00, 0x00, 0x00
        /*0020*/ 	.byte	0x00, 0x00, 0x00, 0x00


//--------------------- .nv.info.mymatmul_kernel0 --------------------------
	.section	.nv.info.mymatmul_kernel0,"",@"SHT_CUDA_INFO"
	.sectionflags	@""
	.align	4


	//----- nvinfo : EIATTR_CUDA_API_VERSION
	.align		4
        /*0000*/ 	.byte	0x04, 0x37
        /*0002*/ 	.short	(.L_7 - .L_6)
.L_6:
        /*0004*/ 	.word	0x00000082


	//----- nvinfo : EIATTR_KPARAM_INFO
	.align		4
.L_7:
        /*0008*/ 	.byte	0x04, 0x17
        /*000a*/ 	.short	(.L_9 - .L_8)
.L_8:
        /*000c*/ 	.word	0x00000000
        /*0010*/ 	.short	0x0002
        /*0012*/ 	.short	0x0010
        /*0014*/ 	.byte	0x00, 0xf5, 0x21, 0x00


	//----- nvinfo : EIATTR_KPARAM_INFO
	.align		4
.L_9:
        /*0018*/ 	.byte	0x04, 0x17
        /*001a*/ 	.short	(.L_11 - .L_10)
.L_10:
        /*001c*/ 	.word	0x00000000
        /*0020*/ 	.short	0x0001
        /*0022*/ 	.short	0x0008
        /*0024*/ 	.byte	0x00, 0xf5, 0x21, 0x00


	//----- nvinfo : EIATTR_KPARAM_INFO
	.align		4
.L_11:
        /*0028*/ 	.byte	0x04, 0x17
        /*002a*/ 	.short	(.L_13 - .L_12)
.L_12:
        /*002c*/ 	.word	0x00000000
        /*0030*/ 	.short	0x0000
        /*0032*/ 	.short	0x0000
        /*0034*/ 	.byte	0x00, 0xf5, 0x21, 0x00


	//----- nvinfo : EIATTR_SPARSE_MMA_MASK
	.align		4
.L_13:
        /*0038*/ 	.byte	0x03, 0x50
        /*003a*/ 	.short	0x0000


	//----- nvinfo : EIATTR_MAXREG_COUNT
	.align		4
        /*003c*/ 	.byte	0x03, 0x1b
        /*003e*/ 	.short	0x00ff


	//----- nvinfo : EIATTR_NUM_BARRIERS
	.align		4
        /*0040*/ 	.byte	0x02, 0x4c
        /*0042*/ 	.byte	0x01
	.zero		1


	//----- nvinfo : EIATTR_MERCURY_ISA_VERSION
	.align		4
        /*0044*/ 	.byte	0x03, 0x5f
        /*0046*/ 	.short	0x0101


	//----- nvinfo : EIATTR_VRC_CTA_INIT_COUNT
	.align		4
        /*0048*/ 	.byte	0x02, 0x4a
	.zero		1
	.zero		1


	//----- nvinfo : EIATTR_EXIT_INSTR_OFFSETS
	.align		4
        /*004c*/ 	.byte	0x04, 0x1c
        /*004e*/ 	.short	(.L_15 - .L_14)


	//   ....[0]....
.L_14:
        /*0050*/ 	.word	0x000007b0


	//----- nvinfo : EIATTR_MAX_THREADS
	.align		4
.L_15:
        /*0054*/ 	.byte	0x04, 0x05
        /*0056*/ 	.short	(.L_17 - .L_16)
.L_16:
        /*0058*/ 	.word	0x00000080
        /*005c*/ 	.word	0x00000001
        /*0060*/ 	.word	0x00000001


	//----- nvinfo : EIATTR_CBANK_PARAM_SIZE
	.align		4
.L_17:
        /*0064*/ 	.byte	0x03, 0x19
        /*0066*/ 	.short	0x0018


	//----- nvinfo : EIATTR_PARAM_CBANK
	.align		4
        /*0068*/ 	.byte	0x04, 0x0a
        /*006a*/ 	.short	(.L_19 - .L_18)
	.align		4
.L_18:
        /*006c*/ 	.word	index@(.nv.constant0.mymatmul_kernel0)
        /*0070*/ 	.short	0x0380
        /*0072*/ 	.short	0x0018


	//----- nvinfo : EIATTR_SW_WAR
	.align		4
.L_19:
        /*0074*/ 	.byte	0x04, 0x36
        /*0076*/ 	.short	(.L_21 - .L_20)
.L_20:
        /*0078*/ 	.word	0x00000008
.L_21:


//--------------------- .nv.callgraph             --------------------------
	.section	.nv.callgraph,"",@"SHT_CUDA_CALLGRAPH"
	.align	4
	.sectionentsize	8
	.align		4
        /*0000*/ 	.word	0x00000000
	.align		4
        /*0004*/ 	.word	0xffffffff
	.align		4
        /*0008*/ 	.word	0x00000000
	.align		4
        /*000c*/ 	.word	0xfffffffe
	.align		4
        /*0010*/ 	.word	0x00000000
	.align		4
        /*0014*/ 	.word	0xfffffffd
	.align		4
        /*0018*/ 	.word	0x00000000
	.align		4
        /*001c*/ 	.word	0xfffffffc


//--------------------- .text.mymatmul_kernel0    --------------------------
	.section	.text.mymatmul_kernel0,"ax",@progbits
	.align	128
        .global         mymatmul_kernel0
        .type           mymatmul_kernel0,@function
        .size           mymatmul_kernel0,(.L_x_2 - mymatmul_kernel0)
        .other          mymatmul_kernel0,@"STO_CUDA_ENTRY STV_DEFAULT"
mymatmul_kernel0:
.text.mymatmul_kernel0:
[----:B------:R-:W-:Y:S01]  /*0000*/  LDC R1, c[0x0][0x37c] ;  /* 0x0000df00ff017b82 */ /* 0x000fe20000000800 */
[----:B------:R-:W0:Y:S07]  /*0010*/  S2R R4, SR_CTAID.X ;  /* 0x0000000000047919 */ /* 0x000e2e0000002500 */
[----:B------:R-:W1:Y:S01]  /*0020*/  LDC.64 R2, c[0x0][0x388] ;  /* 0x0000e200ff027b82 */ /* 0x000e620000000a00 */
[----:B------:R-:W-:Y:S01]  /*0030*/  UMOV UR4, 0x400 ;  /* 0x0000040000047882 */ /* 0x000fe20000000000 */
[----:B------:R-:W-:Y:S01]  /*0040*/  CS2R R22, SRZ ;  /* 0x0000000000167805 */ /* 0x000fe2000001ff00 */
[----:B------:R-:W2:Y:S01]  /*0050*/  S2R R27, SR_TID.X ;  /* 0x00000000001b7919 */ /* 0x000ea20000002100 */
[----:B------:R-:W-:Y:S01]  /*0060*/  UIADD3 UR5, UPT, UPT, UR4, 0x40, URZ ;  /* 0x0000004004057890 */ /* 0x000fe2000fffe0ff */
[----:B------:R-:W-:-:S02]  /*0070*/  CS2R R20, SRZ ;  /* 0x0000000000147805 */ /* 0x000fc4000001ff00 */
[----:B------:R-:W-:Y:S02]  /*0080*/  CS2R R18, SRZ ;  /* 0x0000000000127805 */ /* 0x000fe4000001ff00 */
[----:B------:R-:W-:Y:S01]  /*0090*/  CS2R R16, SRZ ;  /* 0x0000000000107805 */ /* 0x000fe2000001ff00 */
[----:B------:R-:W3:Y:S01]  /*00a0*/  LDC.64 R24, c[0x0][0x380] ;  /* 0x0000e000ff187b82 */ /* 0x000ee20000000a00 */
[----:B------:R-:W4:Y:S07]  /*00b0*/  LDCU.64 UR8, c[0x0][0x358] ;  /* 0x00006b00ff0877ac */ /* 0x000f2e0008000a00 */
[----:B------:R-:W5:Y:S01]  /*00c0*/  S2UR UR6, SR_CgaCtaId ;  /* 0x00000000000679c3 */ /* 0x000f620000008800 */
[----:B0-----:R-:W-:-:S02]  /*00d0*/  SHF.L.U32 R0, R4, 0x9, RZ ;  /* 0x0000000904007819 */ /* 0x001fc400000006ff */
[----:B------:R-:W-:Y:S02]  /*00e0*/  SHF.L.U32 R4, R4, 0x8, RZ ;  /* 0x0000000804047819 */ /* 0x000fe400000006ff */
[----:B------:R-:W-:Y:S02]  /*00f0*/  LOP3.LUT R0, R0, 0x7fffe000, RZ, 0xc0, !PT ;  /* 0x7fffe00000007812 */ /* 0x000fe400078ec0ff */
[C---:B--2---:R-:W-:Y:S02]  /*0100*/  LOP3.LUT R7, R27.reuse, 0xf00, R4, 0xf8, !PT ;  /* 0x00000f001b077812 */ /* 0x044fe400078ef804 */
[----:B------:R-:W-:Y:S01]  /*0110*/  LEA R5, R27, R0, 0xa ;  /* 0x000000001b057211 */ /* 0x000fe200078e50ff */
[----:B-----5:R-:W-:Y:S01]  /*0120*/  ULEA UR5, UR6, UR5, 0x18 ;  /* 0x0000000506057291 */ /* 0x020fe2000f8ec0ff */
[----:B------:R-:W-:Y:S01]  /*0130*/  MOV R0, RZ ;  /* 0x000000ff00007202 */ /* 0x000fe20000000f00 */
[----:B-1----:R-:W-:Y:S01]  /*0140*/  IMAD.WIDE.U32 R2, R7, 0x4, R2 ;  /* 0x0000000407027825 */ /* 0x002fe200078e0002 */
[----:B------:R-:W-:Y:S01]  /*0150*/  ULEA UR4, UR6, UR4, 0x18 ;  /* 0x0000000406047291 */ /* 0x000fe2000f8ec0ff */
[----:B------:R-:W-:-:S02]  /*0160*/  CS2R R6, SRZ ;  /* 0x0000000000067805 */ /* 0x000fc4000001ff00 */
[----:B---3--:R-:W-:Y:S01]  /*0170*/  IMAD.WIDE.U32 R24, R5, 0x4, R24 ;  /* 0x0000000405187825 */ /* 0x008fe200078e0018 */
[----:B------:R-:W-:Y:S02]  /*0180*/  IADD3 R34, P0, PT, R2, 0x4200, RZ ;  /* 0x0000420002227810 */ /* 0x000fe40007f1e0ff */
[----:B------:R-:W-:Y:S02]  /*0190*/  CS2R R4, SRZ ;  /* 0x0000000000047805 */ /* 0x000fe4000001ff00 */
[----:B------:R-:W-:Y:S02]  /*01a0*/  LEA R28, R27, UR5, 0x2 ;  /* 0x000000051b1c7c11 */ /* 0x000fe4000f8e10ff */
[----:B------:R-:W-:Y:S01]  /*01b0*/  MOV R26, R24 ;  /* 0x00000018001a7202 */ /* 0x000fe20000000f00 */
[----:B------:R-:W-:Y:S01]  /*01c0*/  HFMA2 R24, -RZ, RZ, 0, 0 ;  /* 0x00000000ff187431 */ /* 0x000fe200000001ff */
[----:B------:R-:W-:Y:S02]  /*01d0*/  IADD3.X R35, PT, PT, RZ, R3, RZ, P0, !PT ;  /* 0x00000003ff237210 */ /* 0x000fe400007fe4ff */
[----:B------:R-:W-:-:S02]  /*01e0*/  CS2R R2, SRZ ;  /* 0x0000000000027805 */ /* 0x000fc4000001ff00 */
[----:B------:R-:W-:Y:S01]  /*01f0*/  LEA R29, R27, UR4, 0x3 ;  /* 0x000000041b1d7c11 */ /* 0x000fe2000f8e18ff */
[----:B----4-:R-:W-:-:S06]  /*0200*/  UMOV UR4, URZ ;  /* 0x000000ff00047c82 */ /* 0x010fcc0008000000 */
.L_x_0:
[----:B------:R-:W-:Y:S01]  /*0210*/  ISETP.GT.U32.AND P0, PT, R27, 0x7, PT ;  /* 0x000000071b00780c */ /* 0x000fe20003f04070 */
[----:B------:R-:W2:Y:S04]  /*0220*/  LDG.E.CONSTANT R11, desc[UR8][R34.64+-0x4200] ;  /* 0xffbe0008220b7981 */ /* 0x000ea8000c1e9900 */
[----:B------:R-:W3:Y:S04]  /*0230*/  LDG.E.CONSTANT R37, desc[UR8][R34.64+-0x4000] ;  /* 0xffc0000822257981 */ /* 0x000ee8000c1e9900 */
[----:B------:R-:W4:Y:S04]  /*0240*/  LDG.E.CONSTANT R13, desc[UR8][R34.64+-0x200] ;  /* 0xfffe0008220d7981 */ /* 0x000f28000c1e9900 */
[----:B------:R-:W-:Y:S01]  /*0250*/  @!P0 MOV R8, R26 ;  /* 0x0000001a00088202 */ /* 0x000fe20000000f00 */
[----:B------:R-:W5:Y:S01]  /*0260*/  LDG.E.CONSTANT R15, desc[UR8][R34.64] ;  /* 0x00000008220f7981 */ /* 0x000f62000c1e9900 */
[----:B------:R-:W-:-:S06]  /*0270*/  @!P0 MOV R9, R25 ;  /* 0x0000001900098202 */ /* 0x000fcc0000000f00 */
[----:B------:R-:W2:Y:S01]  /*0280*/  @!P0 LDG.E.64.CONSTANT R8, desc[UR8][R8.64] ;  /* 0x0000000808088981 */ /* 0x000ea2000c1e9b00 */
[----:B------:R-:W-:Y:S08]  /*0290*/  BAR.SYNC.DEFER_BLOCKING 0x0 ;  /* 0x0000000000007b1d */ /* 0x000ff00000010000 */
[----:B------:R-:W0:Y:S01]  /*02a0*/  S2UR UR6, SR_CgaCtaId ;  /* 0x00000000000679c3 */ /* 0x000e220000008800 */
[----:B------:R-:W-:Y:S01]  /*02b0*/  UMOV UR5, 0x400 ;  /* 0x0000040000057882 */ /* 0x000fe20000000000 */
[----:B------:R-:W-:Y:S01]  /*02c0*/  LEA R30, R27, R28, 0x2 ;  /* 0x0000001c1b1e7211 */ /* 0x000fe200078e10ff */
[----:B0-----:R-:W-:-:S02]  /*02d0*/  ULEA UR5, UR6, UR5, 0x18 ;  /* 0x0000000506057291 */ /* 0x001fc4000f8ec0ff */
[----:B------:R-:W-:-:S04]  /*02e0*/  UIADD3 UR4, UPT, UPT, UR4, 0x1, URZ ;  /* 0x0000000104047890 */ /* 0x000fc8000fffe0ff */
[----:B------:R-:W-:Y:S01]  /*02f0*/  UISETP.NE.AND UP0, UPT, UR4, 0x200, UPT ;  /* 0x000002000400788c */ /* 0x000fe2000bf05270 */
[----:B--2---:R-:W-:Y:S04]  /*0300*/  @!P0 STS.64 [R29], R8 ;  /* 0x000000081d008388 */ /* 0x004fe80000000a00 */
[----:B------:R-:W-:Y:S04]  /*0310*/  STS [R28], R11 ;  /* 0x0000000b1c007388 */ /* 0x000fe80000000800 */
[----:B---3--:R-:W-:Y:S04]  /*0320*/  STS [R28+0x200], R37 ;  /* 0x000200251c007388 */ /* 0x008fe80000000800 */
[----:B----4-:R-:W-:Y:S04]  /*0330*/  STS [R28+0x400], R13 ;  /* 0x0004000d1c007388 */ /* 0x010fe80000000800 */
[----:B-----5:R-:W-:Y:S01]  /*0340*/  STS [R28+0x600], R15 ;  /* 0x0006000f1c007388 */ /* 0x020fe20000000800 */
[----:B------:R-:W-:Y:S06]  /*0350*/  BAR.SYNC.DEFER_BLOCKING 0x0 ;  /* 0x0000000000007b1d */ /* 0x000fec0000010000 */
[----:B------:R-:W-:Y:S04]  /*0360*/  LDS R33, [R30] ;  /* 0x000000001e217984 */ /* 0x000fe80000000800 */
[----:B------:R-:W0:Y:S04]  /*0370*/  LDS.128 R12, [UR5+0x20] ;  /* 0x00002005ff0c7984 */ /* 0x000e280008000c00 */
[----:B------:R-:W1:Y:S04]  /*0380*/  LDS R32, [R30+0x4] ;  /* 0x000004001e207984 */ /* 0x000e680000000800 */
[----:B------:R-:W2:Y:S04]  /*0390*/  LDS R31, [R30+0x400] ;  /* 0x000400001e1f7984 */ /* 0x000ea80000000800 */
[----:B------:R-:W3:Y:S04]  /*03a0*/  LDS R30, [R30+0x404] ;  /* 0x000404001e1e7984 */ /* 0x000ee80000000800 */
[----:B------:R-:W4:Y:S01]  /*03b0*/  LDS.128 R8, [UR5+0x10] ;  /* 0x00001005ff087984 */ /* 0x000f220008000c00 */
[-C--:B0-----:R-:W-:Y:S01]  /*03c0*/  FFMA R36, R33, R12.reuse, R17 ;  /* 0x0000000c21247223 */ /* 0x081fe20000000011 */
[----:B-1----:R-:W-:Y:S01]  /*03d0*/  FFMA R18, R32, R12, R18 ;  /* 0x0000000c20127223 */ /* 0x002fe20000000012 */
[C---:B------:R-:W-:Y:S01]  /*03e0*/  FFMA R12, R14.reuse, R33, R19 ;  /* 0x000000210e0c7223 */ /* 0x040fe20000000013 */
[----:B------:R-:W-:Y:S01]  /*03f0*/  FFMA R20, R14, R32, R20 ;  /* 0x000000200e147223 */ /* 0x000fe20000000014 */
[----:B--2---:R-:W-:-:S02]  /*0400*/  FFMA R17, R31, R13, R36 ;  /* 0x0000000d1f117223 */ /* 0x004fc40000000024 */
[----:B------:R-:W-:Y:S01]  /*0410*/  FFMA R19, R31, R15, R12 ;  /* 0x0000000f1f137223 */ /* 0x000fe2000000000c */
[C---:B---3--:R-:W-:Y:S01]  /*0420*/  FFMA R18, R30.reuse, R13, R18 ;  /* 0x0000000d1e127223 */ /* 0x048fe20000000012 */
[----:B------:R-:W-:Y:S02]  /*0430*/  FFMA R20, R30, R15, R20 ;  /* 0x0000000f1e147223 */ /* 0x000fe40000000014 */
[----:B------:R-:W0:Y:S01]  /*0440*/  LDS.128 R12, [UR5+0x30] ;  /* 0x00003005ff0c7984 */ /* 0x000e220008000c00 */
[-C--:B----4-:R-:W-:Y:S01]  /*0450*/  FFMA R36, R33, R8.reuse, R5 ;  /* 0x0000000821247223 */ /* 0x090fe20000000005 */
[----:B------:R-:W-:Y:S01]  /*0460*/  FFMA R37, R32, R8, R6 ;  /* 0x0000000820257223 */ /* 0x000fe20000000006 */
[C---:B------:R-:W-:Y:S01]  /*0470*/  FFMA R8, R10.reuse, R33, R7 ;  /* 0x000000210a087223 */ /* 0x040fe20000000007 */
[----:B------:R-:W-:Y:S01]  /*0480*/  FFMA R16, R10, R32, R16 ;  /* 0x000000200a107223 */ /* 0x000fe20000000010 */
[CC--:B------:R-:W-:Y:S01]  /*0490*/  FFMA R5, R31.reuse, R9.reuse, R36 ;  /* 0x000000091f057223 */ /* 0x0c0fe20000000024 */
[C---:B------:R-:W-:Y:S01]  /*04a0*/  FFMA R6, R30.reuse, R9, R37 ;  /* 0x000000091e067223 */ /* 0x040fe20000000025 */
[-C--:B------:R-:W-:Y:S01]  /*04b0*/  FFMA R7, R31, R11.reuse, R8 ;  /* 0x0000000b1f077223 */ /* 0x080fe20000000008 */
[----:B------:R-:W-:-:S02]  /*04c0*/  FFMA R16, R30, R11, R16 ;  /* 0x0000000b1e107223 */ /* 0x000fc40000000010 */
[----:B------:R-:W1:Y:S01]  /*04d0*/  LDS.128 R8, [UR5] ;  /* 0x00000005ff087984 */ /* 0x000e620008000c00 */
[----:B------:R-:W-:-:S04]  /*04e0*/  IADD3 R34, P0, PT, R34, 0x8000, RZ ;  /* 0x0000800022227810 */ /* 0x000fc80007f1e0ff */
[----:B------:R-:W-:Y:S02]  /*04f0*/  IADD3.X R35, PT, PT, RZ, R35, RZ, P0, !PT ;  /* 0x00000023ff237210 */ /* 0x000fe400007fe4ff */
[----:B------:R-:W-:-:S04]  /*0500*/  IADD3 R26, P0, PT, R26, 0x8, RZ ;  /* 0x000000081a1a7810 */ /* 0x000fc80007f1e0ff */
[----:B------:R-:W-:Y:S01]  /*0510*/  IADD3.X R25, PT, PT, RZ, R25, RZ, P0, !PT ;  /* 0x00000019ff197210 */ /* 0x000fe200007fe4ff */
[-C--:B0-----:R-:W-:Y:S01]  /*0520*/  FFMA R36, R33, R12.reuse, R21 ;  /* 0x0000000c21247223 */ /* 0x081fe20000000015 */
[----:B------:R-:W-:Y:S01]  /*0530*/  FFMA R37, R32, R12, R22 ;  /* 0x0000000c20257223 */ /* 0x000fe20000000016 */
[C---:B------:R-:W-:Y:S01]  /*0540*/  FFMA R12, R14.reuse, R33, R23 ;  /* 0x000000210e0c7223 */ /* 0x040fe20000000017 */
[----:B------:R-:W-:Y:S01]  /*0550*/  FFMA R24, R14, R32, R24 ;  /* 0x000000200e187223 */ /* 0x000fe20000000018 */
[CC--:B------:R-:W-:Y:S01]  /*0560*/  FFMA R21, R31.reuse, R13.reuse, R36 ;  /* 0x0000000d1f157223 */ /* 0x0c0fe20000000024 */
[----:B------:R-:W-:Y:S01]  /*0570*/  FFMA R22, R30, R13, R37 ;  /* 0x0000000d1e167223 */ /* 0x000fe20000000025 */
[----:B------:R-:W-:Y:S01]  /*0580*/  FFMA R23, R31, R15, R12 ;  /* 0x0000000f1f177223 */ /* 0x000fe2000000000c */
[-C--:B-1----:R-:W-:Y:S01]  /*0590*/  FFMA R0, R33, R8.reuse, R0 ;  /* 0x0000000821007223 */ /* 0x082fe20000000000 */
[----:B------:R-:W-:Y:S01]  /*05a0*/  FFMA R12, R10, R33, R3 ;  /* 0x000000210a0c7223 */ /* 0x000fe20000000003 */
[----:B------:R-:W-:Y:S01]  /*05b0*/  FFMA R13, R32, R8, R2 ;  /* 0x00000008200d7223 */ /* 0x000fe20000000002 */
[----:B------:R-:W-:Y:S01]  /*05c0*/  FFMA R4, R10, R32, R4 ;  /* 0x000000200a047223 */ /* 0x000fe20000000004 */
[C---:B------:R-:W-:Y:S01]  /*05d0*/  FFMA R24, R30.reuse, R15, R24 ;  /* 0x0000000f1e187223 */ /* 0x040fe20000000018 */
[C---:B------:R-:W-:Y:S01]  /*05e0*/  FFMA R0, R31.reuse, R9, R0 ;  /* 0x000000091f007223 */ /* 0x040fe20000000000 */
[----:B------:R-:W-:Y:S01]  /*05f0*/  FFMA R3, R31, R11, R12 ;  /* 0x0000000b1f037223 */ /* 0x000fe2000000000c */
[C---:B------:R-:W-:Y:S01]  /*0600*/  FFMA R2, R30.reuse, R9, R13 ;  /* 0x000000091e027223 */ /* 0x040fe2000000000d */
[----:B------:R-:W-:Y:S01]  /*0610*/  FFMA R4, R30, R11, R4 ;  /* 0x0000000b1e047223 */ /* 0x000fe20000000004 */
[----:B------:R-:W-:Y:S06]  /*0620*/  BRA.U UP0, `(.L_x_0) ;  /* 0xfffffff900f87547 */ /* 0x000fec000b83ffff */
[----:B------:R-:W0:Y:S01]  /*0630*/  S2R R10, SR_CTAID.X ;  /* 0x00000000000a7919 */ /* 0x000e220000002500 */
[----:B------:R-:W1:Y:S01]  /*0640*/  LDC.64 R8, c[0x0][0x390] ;  /* 0x0000e400ff087b82 */ /* 0x000e620000000a00 */
[C---:B0-----:R-:W-:Y:S02]  /*0650*/  SHF.L.U32 R12, R10.reuse, 0x8, RZ ;  /* 0x000000080a0c7819 */ /* 0x041fe400000006ff */
[----:B------:R-:W-:Y:S02]  /*0660*/  SHF.L.U32 R10, R10, 0xb, RZ ;  /* 0x0000000b0a0a7819 */ /* 0x000fe400000006ff */
[----:B------:R-:W-:-:S04]  /*0670*/  LOP3.LUT R12, R27, 0xf00, R12, 0xf8, !PT ;  /* 0x00000f001b0c7812 */ /* 0x000fc800078ef80c */
[----:B------:R-:W-:-:S04]  /*0680*/  IADD3 R27, PT, PT, R12, R27, RZ ;  /* 0x0000001b0c1b7210 */ /* 0x000fc80007ffe0ff */
[----:B------:R-:W-:-:S05]  /*0690*/  LOP3.LUT R27, R27, 0x7fff8000, R10, 0xf8, !PT ;  /* 0x7fff80001b1b7812 */ /* 0x000fca00078ef80a */
[----:B-1----:R-:W-:-:S05]  /*06a0*/  IMAD.WIDE.U32 R8, R27, 0x4, R8 ;  /* 0x000000041b087825 */ /* 0x002fca00078e0008 */
[----:B------:R-:W-:Y:S04]  /*06b0*/  STG.E desc[UR8][R8.64], R0 ;  /* 0x0000000008007986 */ /* 0x000fe8000c101908 */
        /* <DEDUP_REMOVED lines=14> */
[----:B------:R-:W-:Y:S01]  /*07a0*/  STG.E desc[UR8][R8.64+0x1c004], R24 ;  /* 0x01c0041808007986 */ /* 0x000fe2000c101908 */
[----:B------:R-:W-:Y:S05]  /*07b0*/  EXIT ;  /* 0x000000000000794d */ /* 0x000fea0003800000 */
.L_x_1:
[----:B------:R-:W-:-:S00]  /*07c0*/  BRA `(.L_x_1) ;  /* 0xfffffffc00fc7947 */ /* 0x000fc0000383ffff */
[----:B------:R-:W-:-:S00]  /*07d0*/  NOP ;  /* 0x0000000000007918 */ /* 0x000fc00000000000 */
        /* <DEDUP_REMOVED lines=10> */
.L_x_2:


//--------------------- .nv.shared.mymatmul_kernel0 --------------------------
	.section	.nv.shared.mymatmul_kernel0,"aw",@nobits
	.sectionflags	@""
	.align	4
.nv.shared.mymatmul_kernel0:
	.zero		3136


//--------------------- .nv.shared.reserved.0     --------------------------
	.section	.nv.shared.reserved.0,"aw",@nobits
	.weak		__nv_reservedSMEM_offset_0_alias
	.size		__nv_reservedSMEM_offset_0_alias, 0, 64
	.other		__nv_reservedSMEM_offset_0_alias,@"STO_CUDA_RESERVED_SHARED STV_DEFAULT"
__nv_reservedSMEM_offset_0_alias:
	.zero		0
	.zero		64


//--------------------- .nv.constant0.mymatmul_kernel0 --------------------------
	.section	.nv.constant0.mymatmul_kernel0,"a",@progbits
	.sectionflags	@""
	.align	4
.nv.constant0.mymatmul_kernel0:
	.zero		920


//--------------------- SYMBOLS --------------------------

	.type		.nv.reservedSmem.offset0,@object
	.size		.nv.reservedSmem.offset0,0x4
	.type		.nv.reservedSmem.cap,@object
	.size		.nv.reservedSmem.cap,0x4
